//
// Generated by NVIDIA NVVM Compiler
//
// Compiler Build ID: CL-36424714
// Cuda compilation tools, release 13.0, V13.0.88
// Based on NVVM 20.0.0
//

.version 9.0
.target sm_100
.address_size 64

	// .globl	_Z12upsweep_scaniiPi

.visible .entry _Z12upsweep_scaniiPi(
	.param .u32 _Z12upsweep_scaniiPi_param_0,
	.param .u32 _Z12upsweep_scaniiPi_param_1,
	.param .u64 .ptr .align 1 _Z12upsweep_scaniiPi_param_2
)
{
	.reg .pred 	%p<2>;
	.reg .b32 	%r<15>;
	.reg .b64 	%rd<7>;

	ld.param.u32 	%r3, [_Z12upsweep_scaniiPi_param_0];
	ld.param.u32 	%r4, [_Z12upsweep_scaniiPi_param_1];
	ld.param.u64 	%rd1, [_Z12upsweep_scaniiPi_param_2];
	shl.b32 	%r5, %r3, 1;
	mov.u32 	%r6, %ctaid.x;
	mov.u32 	%r7, %ntid.x;
	mov.u32 	%r8, %tid.x;
	mad.lo.s32 	%r9, %r6, %r7, %r8;
	mul.lo.s32 	%r1, %r5, %r9;
	add.s32 	%r2, %r1, %r5;
	setp.gt.s32 	%p1, %r2, %r4;
	@%p1 bra 	$L__BB0_2;
	cvta.to.global.u64 	%rd2, %rd1;
	add.s32 	%r10, %r3, %r1;
	add.s32 	%r11, %r10, -1;
	mul.wide.s32 	%rd3, %r11, 4;
	add.s64 	%rd4, %rd2, %rd3;
	ld.global.u32 	%r12, [%rd4];
	mul.wide.s32 	%rd5, %r2, 4;
	add.s64 	%rd6, %rd2, %rd5;
	ld.global.u32 	%r13, [%rd6+-4];
	add.s32 	%r14, %r13, %r12;
	st.global.u32 	[%rd6+-4], %r14;
$L__BB0_2:
	ret;

}


// ===== COMPILED SASS (sm_100) =====

	.target	sm_100

	.elftype	@"ET_EXEC"


//--------------------- .note.nv.tkinfo           --------------------------
	.section	.note.nv.tkinfo,"",@"SHT_NOTE"
	.sectionflags	@"SHF_NOTE_NV_TKINFO"
	.tkinfo
        /*0018*/ 	.word	0x00000002
        /*0030*/ 	.string	""
        /*0030*/ 	.string	"ptxas"
        /*0030*/ 	.string	"Cuda compilation tools, release 13.0, V13.0.88"
        /*0030*/ 	.string	"Build cuda_13.0.r13.0/compiler.36424714_0"
        /*0030*/ 	.string	"-arch sm_100 -m 64 "



//--------------------- .note.nv.cuinfo           --------------------------
	.section	.note.nv.cuinfo,"",@"SHT_NOTE"
	.sectionflags	@"SHF_NOTE_NV_CUINFO"
        /*0018*/ 	.short	0x0002
        /*001a*/ 	.short	0x0064
        /*001c*/ 	.short	0x0082
	.zero		2


//--------------------- .nv.info                  --------------------------
	.section	.nv.info,"",@"SHT_CUDA_INFO"
	.align	4


	//----- nvinfo : EIATTR_REGCOUNT
	.align		4
        /*0000*/ 	.byte	0x04, 0x2f
        /*0002*/ 	.short	(.L_1 - .L_0)
	.align		4
.L_0:
        /*0004*/ 	.word	index@(_Z12upsweep_scaniiPi)
        /*0008*/ 	.word	0x0000000a


	//----- nvinfo : EIATTR_FRAME_SIZE
	.align		4
.L_1:
        /*000c*/ 	.byte	0x04, 0x11
        /*000e*/ 	.short	(.L_3 - .L_2)
	.align		4
.L_2:
        /*0010*/ 	.word	index@(_Z12upsweep_scaniiPi)
        /*0014*/ 	.word	0x00000000


	//----- nvinfo : EIATTR_MIN_STACK_SIZE
	.align		4
.L_3:
        /*0018*/ 	.byte	0x04, 0x12
        /*001a*/ 	.short	(.L_5 - .L_4)
	.align		4
.L_4:
        /*001c*/ 	.word	index@(_Z12upsweep_scaniiPi)
        /*0020*/ 	.word	0x00000000
.L_5:


//--------------------- .nv.compat                --------------------------
	.section	.nv.compat,"",@"SHT_CUDA_COMPAT_INFO"
	.align	4
        /*0000*/ 	.byte	0x02, 0x09, 0x00, 0x00, 0x02, 0x02, 0x01, 0x00, 0x02, 0x05, 0x05, 0x00, 0x03, 0x07, 0x01, 0x01
        /*0010*/ 	.byte	0x02, 0x03, 0x00, 0x00, 0x02, 0x06, 0x01, 0x00, 0x04, 0x0b, 0x08, 0x00, 0x09, 0x00, 0x00, 0x00
        /*0020*/ 	.byte	0x00, 0x00, 0x00, 0x00


//--------------------- .nv.info._Z12upsweep_scaniiPi --------------------------
	.section	.nv.info._Z12upsweep_scaniiPi,"",@"SHT_CUDA_INFO"
	.sectionflags	@""
	.align	4


	//----- nvinfo : EIATTR_CUDA_API_VERSION
	.align		4
        /*0000*/ 	.byte	0x04, 0x37
        /*0002*/ 	.short	(.L_7 - .L_6)
.L_6:
        /*0004*/ 	.word	0x00000082


	//----- nvinfo : EIATTR_KPARAM_INFO
	.align		4
.L_7:
        /*0008*/ 	.byte	0x04, 0x17
        /*000a*/ 	.short	(.L_9 - .L_8)
.L_8:
        /*000c*/ 	.word	0x00000000
        /*0010*/ 	.short	0x0002
        /*0012*/ 	.short	0x0008
        /*0014*/ 	.byte	0x00, 0xf5, 0x21, 0x00


	//----- nvinfo : EIATTR_KPARAM_INFO
	.align		4
.L_9:
        /*0018*/ 	.byte	0x04, 0x17
        /*001a*/ 	.short	(.L_11 - .L_10)
.L_10:
        /*001c*/ 	.word	0x00000000
        /*0020*/ 	.short	0x0001
        /*0022*/ 	.short	0x0004
        /*0024*/ 	.byte	0x00, 0xf0, 0x11, 0x00


	//----- nvinfo : EIATTR_KPARAM_INFO
	.align		4
.L_11:
        /*0028*/ 	.byte	0x04, 0x17
        /*002a*/ 	.short	(.L_13 - .L_12)
.L_12:
        /*002c*/ 	.word	0x00000000
        /*0030*/ 	.short	0x0000
        /*0032*/ 	.short	0x0000
        /*0034*/ 	.byte	0x00, 0xf0, 0x11, 0x00


	//----- nvinfo : EIATTR_SPARSE_MMA_MASK
	.align		4
.L_13:
        /*0038*/ 	.byte	0x03, 0x50
        /*003a*/ 	.short	0x0000


	//----- nvinfo : EIATTR_MAXREG_COUNT
	.align		4
        /*003c*/ 	.byte	0x03, 0x1b
        /*003e*/ 	.short	0x00ff


	//----- nvinfo : EIATTR_MERCURY_ISA_VERSION
	.align		4
        /*0040*/ 	.byte	0x03, 0x5f
        /*0042*/ 	.short	0x0101


	//----- nvinfo : EIATTR_VRC_CTA_INIT_COUNT
	.align		4
        /*0044*/ 	.byte	0x02, 0x4a
	.zero		1
	.zero		1


	//----- nvinfo : EIATTR_EXIT_INSTR_OFFSETS
	.align		4
        /*0048*/ 	.byte	0x04, 0x1c
        /*004a*/ 	.short	(.L_15 - .L_14)


	//   ....[0]....
.L_14:
        /*004c*/ 	.word	0x000000a0


	//   ....[1]....
        /*0050*/ 	.word	0x00000140


	//----- nvinfo : EIATTR_CBANK_PARAM_SIZE
	.align		4
.L_15:
        /*0054*/ 	.byte	0x03, 0x19
        /*0056*/ 	.short	0x0010


	//----- nvinfo : EIATTR_PARAM_CBANK
	.align		4
        /*0058*/ 	.byte	0x04, 0x0a
        /*005a*/ 	.short	(.L_17 - .L_16)
	.align		4
.L_16:
        /*005c*/ 	.word	index@(.nv.constant0._Z12upsweep_scaniiPi)
        /*0060*/ 	.short	0x0380
        /*0062*/ 	.short	0x0010


	//----- nvinfo : EIATTR_SW_WAR
	.align		4
.L_17:
        /*0064*/ 	.byte	0x04, 0x36
        /*0066*/ 	.short	(.L_19 - .L_18)
.L_18:
        /*0068*/ 	.word	0x00000008
.L_19:


//--------------------- .nv.callgraph             --------------------------
	.section	.nv.callgraph,"",@"SHT_CUDA_CALLGRAPH"
	.align	4
	.sectionentsize	8
	.align		4
        /*0000*/ 	.word	0x00000000
	.align		4
        /*0004*/ 	.word	0xffffffff
	.align		4
        /*0008*/ 	.word	0x00000000
	.align		4
        /*000c*/ 	.word	0xfffffffe
	.align		4
        /*0010*/ 	.word	0x00000000
	.align		4
        /*0014*/ 	.word	0xfffffffd
	.align		4
        /*0018*/ 	.word	0x00000000
	.align		4
        /*001c*/ 	.word	0xfffffffc


//--------------------- .text._Z12upsweep_scaniiPi --------------------------
	.section	.text._Z12upsweep_scaniiPi,"ax",@progbits
	.align	128
        .global         _Z12upsweep_scaniiPi
        .type           _Z12upsweep_scaniiPi,@function
        .size           _Z12upsweep_scaniiPi,(.L_x_1 - _Z12upsweep_scaniiPi)
        .other          _Z12upsweep_scaniiPi,@"STO_CUDA_ENTRY STV_DEFAULT"
_Z12upsweep_scaniiPi:
.text._Z12upsweep_scaniiPi:
[----:B------:R-:W-:Y:S01]  /*0000*/  LDC R1, c[0x0][0x37c] ;  /* 0x0000df00ff017b82 */ /* 0x000fe20000000800 */
[----:B------:R-:W0:Y:S07]  /*0010*/  S2R R2, SR_TID.X ;  /* 0x0000000000027919 */ /* 0x000e2e0000002100 */
[----:B------:R-:W1:Y:S08]  /*0020*/  LDC.64 R6, c[0x0][0x380] ;  /* 0x0000e000ff067b82 */ /* 0x000e700000000a00 */
[----:B------:R-:W0:Y:S08]  /*0030*/  S2UR UR4, SR_CTAID.X ;  /* 0x00000000000479c3 */ /* 0x000e300000002500 */
[----:B------:R-:W0:Y:S01]  /*0040*/  LDC R3, c[0x0][0x360] ;  /* 0x0000d800ff037b82 */ /* 0x000e220000000800 */
[----:B-1----:R-:W-:Y:S01]  /*0050*/  SHF.L.U32 R0, R6, 0x1, RZ ;  /* 0x0000000106007819 */ /* 0x002fe200000006ff */
[----:B0-----:R-:W-:-:S04]  /*0060*/  IMAD R3, R3, UR4, R2 ;  /* 0x0000000403037c24 */ /* 0x001fc8000f8e0202 */
[----:B------:R-:W-:-:S05]  /*0070*/  IMAD R3, R0, R3, RZ ;  /* 0x0000000300037224 */ /* 0x000fca00078e02ff */
[----:B------:R-:W-:-:S04]  /*0080*/  IADD3 R0, PT, PT, R0, R3, RZ ;  /* 0x0000000300007210 */ /* 0x000fc80007ffe0ff */
[----:B------:R-:W-:-:S13]  /*0090*/  ISETP.GT.AND P0, PT, R0, R7, PT ;  /* 0x000000070000720c */ /* 0x000fda0003f04270 */
[----:B------:R-:W-:Y:S05]  /*00a0*/  @P0 EXIT ;  /* 0x000000000000094d */ /* 0x000fea0003800000 */
[----:B------:R-:W0:Y:S01]  /*00b0*/  LDC.64 R4, c[0x0][0x388] ;  /* 0x0000e200ff047b82 */ /* 0x000e220000000a00 */
[----:B------:R-:W1:Y:S01]  /*00c0*/  LDCU.64 UR4, c[0x0][0x358] ;  /* 0x00006b00ff0477ac */ /* 0x000e620008000a00 */
[----:B------:R-:W-:-:S05]  /*00d0*/  IADD3 R3, PT, PT, R3, -0x1, R6 ;  /* 0xffffffff03037810 */ /* 0x000fca0007ffe006 */
[----:B0-----:R-:W-:-:S04]  /*00e0*/  IMAD.WIDE R2, R3, 0x4, R4 ;  /* 0x0000000403027825 */ /* 0x001fc800078e0204 */
[----:B------:R-:W-:Y:S02]  /*00f0*/  IMAD.WIDE R4, R0, 0x4, R4 ;  /* 0x0000000400047825 */ /* 0x000fe400078e0204 */
[----:B-1----:R-:W2:Y:S04]  /*0100*/  LDG.E R2, desc[UR4][R2.64] ;  /* 0x0000000402027981 */ /* 0x002ea8000c1e1900 */
[----:B------:R-:W2:Y:S02]  /*0110*/  LDG.E R7, desc[UR4][R4.64+-0x4] ;  /* 0xfffffc0404077981 */ /* 0x000ea4000c1e1900 */
[----:B--2---:R-:W-:-:S05]  /*0120*/  IADD3 R7, PT, PT, R2, R7, RZ ;  /* 0x0000000702077210 */ /* 0x004fca0007ffe0ff */
[----:B------:R-:W-:Y:S01]  /*0130*/  STG.E desc[UR4][R4.64+-0x4], R7 ;  /* 0xfffffc0704007986 */ /* 0x000fe2000c101904 */
[----:B------:R-:W-:Y:S05]  /*0140*/  EXIT ;  /* 0x000000000000794d */ /* 0x000fea0003800000 */
.L_x_0:
[----:B------:R-:W-:-:S00]  /*0150*/  BRA `(.L_x_0) ;  /* 0xfffffffc00fc7947 */ /* 0x000fc0000383ffff */
[----:B------:R-:W-:-:S00]  /*0160*/  NOP ;  /* 0x0000000000007918 */ /* 0x000fc00000000000 */
        /* <DEDUP_REMOVED lines=9> */
.L_x_1:


//--------------------- .nv.shared.reserved.0     --------------------------
	.section	.nv.shared.reserved.0,"aw",@nobits
	.weak		__nv_reservedSMEM_offset_0_alias
	.size		__nv_reservedSMEM_offset_0_alias, 0, 64
	.other		__nv_reservedSMEM_offset_0_alias,@"STO_CUDA_RESERVED_SHARED STV_DEFAULT"
__nv_reservedSMEM_offset_0_alias:
	.zero		0
	.zero		64


//--------------------- .nv.constant0._Z12upsweep_scaniiPi --------------------------
	.section	.nv.constant0._Z12upsweep_scaniiPi,"a",@progbits
	.sectionflags	@""
	.align	4
.nv.constant0._Z12upsweep_scaniiPi:
	.zero		912


//--------------------- SYMBOLS --------------------------

	.type		.nv.reservedSmem.offset0,@object
	.size		.nv.reservedSmem.offset0,0x4
